	.headerflags	@"EF_CUDA_TEXMODE_UNIFIED EF_CUDA_64BIT_ADDRESS EF_CUDA_ACCELERATORS EF_CUDA_SM90 EF_CUDA_VIRTUAL_SM(EF_CUDA_SM90)"
	.elftype	@"ET_EXEC"


//--------------------- .nv.info                  --------------------------
	.section	.nv.info,"",@"SHT_CUDA_INFO"
	.align	4


	//----- nvinfo : EIATTR_REGCOUNT
	.align		4
        /*0000*/ 	.byte	0x04, 0x2f
        /*0002*/ 	.short	(.L_3 - .L_2)
	.align		4
.L_2:
        /*0004*/ 	.word	index@(triton_poi_fused__native_batch_norm_legit_no_training_24)
        /*0008*/ 	.word	0x00000016


	//----- nvinfo : EIATTR_FRAME_SIZE
	.align		4
.L_3:
        /*000c*/ 	.byte	0x04, 0x11
        /*000e*/ 	.short	(.L_5 - .L_4)
	.align		4
.L_4:
        /*0010*/ 	.word	index@(triton_poi_fused__native_batch_norm_legit_no_training_24)
        /*0014*/ 	.word	0x00000000


	//----- nvinfo : EIATTR_MIN_STACK_SIZE
	.align		4
.L_5:
        /*0018*/ 	.byte	0x04, 0x12
        /*001a*/ 	.short	(.L_7 - .L_6)
	.align		4
.L_6:
        /*001c*/ 	.word	index@(triton_poi_fused__native_batch_norm_legit_no_training_24)
        /*0020*/ 	.word	0x00000000
.L_7:


//--------------------- .nv.info.triton_poi_fused__native_batch_norm_legit_no_training_24 --------------------------
	.section	.nv.info.triton_poi_fused__native_batch_norm_legit_no_training_24,"",@"SHT_CUDA_INFO"
	.sectionflags	@""
	.align	4


	//----- nvinfo : EIATTR_CUDA_API_VERSION
	.align		4
        /*0000*/ 	.byte	0x04, 0x37
        /*0002*/ 	.short	(.L_9 - .L_8)
.L_8:
        /*0004*/ 	.word	0x00000080


	//----- nvinfo : EIATTR_KPARAM_INFO
	.align		4
.L_9:
        /*0008*/ 	.byte	0x04, 0x17
        /*000a*/ 	.short	(.L_11 - .L_10)
.L_10:
        /*000c*/ 	.word	0x00000000
        /*0010*/ 	.short	0x0006
        /*0012*/ 	.short	0x0030
        /*0014*/ 	.byte	0x00, 0xf4, 0x21, 0x00


	//----- nvinfo : EIATTR_KPARAM_INFO
	.align		4
.L_11:
        /*0018*/ 	.byte	0x04, 0x17
        /*001a*/ 	.short	(.L_13 - .L_12)
.L_12:
        /*001c*/ 	.word	0x00000000
        /*0020*/ 	.short	0x0005
        /*0022*/ 	.short	0x0028
        /*0024*/ 	.byte	0x00, 0xf0, 0x11, 0x00


	//----- nvinfo : EIATTR_KPARAM_INFO
	.align		4
.L_13:
        /*0028*/ 	.byte	0x04, 0x17
        /*002a*/ 	.short	(.L_15 - .L_14)
.L_14:
        /*002c*/ 	.word	0x00000000
        /*0030*/ 	.short	0x0004
        /*0032*/ 	.short	0x0020
        /*0034*/ 	.byte	0x00, 0xf4, 0x21, 0x00


	//----- nvinfo : EIATTR_KPARAM_INFO
	.align		4
.L_15:
        /*0038*/ 	.byte	0x04, 0x17
        /*003a*/ 	.short	(.L_17 - .L_16)
.L_16:
        /*003c*/ 	.word	0x00000000
        /*0040*/ 	.short	0x0003
        /*0042*/ 	.short	0x0018
        /*0044*/ 	.byte	0x00, 0xf4, 0x21, 0x00


	//----- nvinfo : EIATTR_KPARAM_INFO
	.align		4
.L_17:
        /*0048*/ 	.byte	0x04, 0x17
        /*004a*/ 	.short	(.L_19 - .L_18)
.L_18:
        /*004c*/ 	.word	0x00000000
        /*0050*/ 	.short	0x0002
        /*0052*/ 	.short	0x0010
        /*0054*/ 	.byte	0x00, 0xf4, 0x21, 0x00


	//----- nvinfo : EIATTR_KPARAM_INFO
	.align		4
.L_19:
        /*0058*/ 	.byte	0x04, 0x17
        /*005a*/ 	.short	(.L_21 - .L_20)
.L_20:
        /*005c*/ 	.word	0x00000000
        /*0060*/ 	.short	0x0001
        /*0062*/ 	.short	0x0008
        /*0064*/ 	.byte	0x00, 0xf4, 0x21, 0x00


	//----- nvinfo : EIATTR_KPARAM_INFO
	.align		4
.L_21:
        /*0068*/ 	.byte	0x04, 0x17
        /*006a*/ 	.short	(.L_23 - .L_22)
.L_22:
        /*006c*/ 	.word	0x00000000
        /*0070*/ 	.short	0x0000
        /*0072*/ 	.short	0x0000
        /*0074*/ 	.byte	0x00, 0xf4, 0x21, 0x00


	//----- nvinfo : EIATTR_SPARSE_MMA_MASK
	.align		4
.L_23:
        /*0078*/ 	.byte	0x03, 0x50
        /*007a*/ 	.short	0x0000


	//----- nvinfo : EIATTR_MAXREG_COUNT
	.align		4
        /*007c*/ 	.byte	0x03, 0x1b
        /*007e*/ 	.short	0x00ff


	//----- nvinfo : EIATTR_EXIT_INSTR_OFFSETS
	.align		4
        /*0080*/ 	.byte	0x04, 0x1c
        /*0082*/ 	.short	(.L_25 - .L_24)


	//   ....[0]....
.L_24:
        /*0084*/ 	.word	0x00000460


	//   ....[1]....
        /*0088*/ 	.word	0x00000480


	//----- nvinfo : EIATTR_REQNTID
	.align		4
.L_25:
        /*008c*/ 	.byte	0x04, 0x10
        /*008e*/ 	.short	(.L_27 - .L_26)
.L_26:
        /*0090*/ 	.word	0x00000080
        /*0094*/ 	.word	0x00000001
        /*0098*/ 	.word	0x00000001


	//----- nvinfo : EIATTR_CBANK_PARAM_SIZE
	.align		4
.L_27:
        /*009c*/ 	.byte	0x03, 0x19
        /*009e*/ 	.short	0x0038


	//----- nvinfo : EIATTR_PARAM_CBANK
	.align		4
        /*00a0*/ 	.byte	0x04, 0x0a
        /*00a2*/ 	.short	(.L_29 - .L_28)
	.align		4
.L_28:
        /*00a4*/ 	.word	index@(.nv.constant0.triton_poi_fused__native_batch_norm_legit_no_training_24)
        /*00a8*/ 	.short	0x0210
        /*00aa*/ 	.short	0x0038


	//----- nvinfo : EIATTR_SW_WAR
	.align		4
.L_29:
        /*00ac*/ 	.byte	0x04, 0x36
        /*00ae*/ 	.short	(.L_31 - .L_30)
.L_30:
        /*00b0*/ 	.word	0x00000008
.L_31:


//--------------------- .nv.callgraph             --------------------------
	.section	.nv.callgraph,"",@"SHT_CUDA_CALLGRAPH"
	.align	4
	.sectionentsize	8
	.align		4
        /*0000*/ 	.word	0x00000000
	.align		4
        /*0004*/ 	.word	0xffffffff
	.align		4
        /*0008*/ 	.word	0x00000000
	.align		4
        /*000c*/ 	.word	0xfffffffe
	.align		4
        /*0010*/ 	.word	0x00000000
	.align		4
        /*0014*/ 	.word	0xfffffffd
	.align		4
        /*0018*/ 	.word	0x00000000
	.align		4
        /*001c*/ 	.word	0xfffffffc


//--------------------- .nv.constant4             --------------------------
	.section	.nv.constant4,"a",@progbits
	.align	8
	.align		8
.nv.constant4:
        /*0000*/ 	.dword	_$_str
	.align		8
        /*0008*/ 	.dword	_$_str_$_2


//--------------------- .text.triton_poi_fused__native_batch_norm_legit_no_training_24 --------------------------
	.section	.text.triton_poi_fused__native_batch_norm_legit_no_training_24,"ax",@progbits
	.align	128
        .global         triton_poi_fused__native_batch_norm_legit_no_training_24
        .type           triton_poi_fused__native_batch_norm_legit_no_training_24,@function
        .size           triton_poi_fused__native_batch_norm_legit_no_training_24,(.L_x_1 - triton_poi_fused__native_batch_norm_legit_no_training_24)
        .other          triton_poi_fused__native_batch_norm_legit_no_training_24,@"STO_CUDA_ENTRY STV_DEFAULT"
triton_poi_fused__native_batch_norm_legit_no_training_24:
.text.triton_poi_fused__native_batch_norm_legit_no_training_24:
[----:B------:R-:W0:Y:S01]  /*0000*/  LDC R1, c[0x0][0x28] ;  /* 0x00000a00ff017b82 */ /* 0x000e220000000800 */
[----:B------:R-:W1:Y:S07]  /*0010*/  S2R R0, SR_TID.X ;  /* 0x0000000000007919 */ /* 0x000e6e0000002100 */
[----:B------:R-:W2:Y:S01]  /*0020*/  LDC.64 R10, c[0x0][0x220] ;  /* 0x00008800ff0a7b82 */ /* 0x000ea20000000a00 */
[----:B------:R-:W-:Y:S01]  /*0030*/  UMOV UR4, 0xf0 ;  /* 0x000000f000047882 */ /* 0x000fe20000000000 */
[----:B------:R-:W3:Y:S01]  /*0040*/  S2R R7, SR_CTAID.X ;  /* 0x0000000000077919 */ /* 0x000ee20000002500 */
[----:B------:R-:W-:Y:S01]  /*0050*/  USHF.R.U32 UR8, UR4, 0x4, URZ ;  /* 0x0000000404087899 */ /* 0x000fe2000800163f */
[----:B------:R-:W-:-:S03]  /*0060*/  UMOV UR9, 0x140 ;  /* 0x0000014000097882 */ /* 0x000fc60000000000 */
[----:B------:R-:W-:-:S04]  /*0070*/  ULOP3.LUT UR9, UR9, 0xf, UR8, 0xf8, !UPT ;  /* 0x0000000f09097892 */ /* 0x000fc8000f8ef808 */
[----:B------:R-:W-:Y:S01]  /*0080*/  USHF.L.U32 UR9, UR9, 0x14, URZ ;  /* 0x0000001409097899 */ /* 0x000fe2000800063f */
[----:B------:R-:W-:Y:S01]  /*0090*/  UMOV UR8, URZ ;  /* 0x0000003f00087c82 */ /* 0x000fe20008000000 */
[----:B------:R-:W4:Y:S08]  /*00a0*/  LDC.64 R4, c[0x0][0x210] ;  /* 0x00008400ff047b82 */ /* 0x000f300000000a00 */
[----:B------:R-:W5:Y:S08]  /*00b0*/  LDC.64 R14, c[0x0][0x218] ;  /* 0x00008600ff0e7b82 */ /* 0x000f700000000a00 */
[----:B------:R-:W0:Y:S01]  /*00c0*/  LDC.64 R16, c[0x0][0x228] ;  /* 0x00008a00ff107b82 */ /* 0x000e220000000a00 */
[----:B-1----:R-:W-:-:S07]  /*00d0*/  SHF.L.U32 R0, R0, 0x1, RZ ;  /* 0x0000000100007819 */ /* 0x002fce00000006ff */
[----:B------:R-:W1:Y:S01]  /*00e0*/  LDC.64 R18, c[0x0][0x230] ;  /* 0x00008c00ff127b82 */ /* 0x000e620000000a00 */
[----:B------:R-:W-:-:S04]  /*00f0*/  LOP3.LUT R0, R0, 0xfe, RZ, 0xc0, !PT ;  /* 0x000000fe00007812 */ /* 0x000fc800078ec0ff */
[----:B---3--:R-:W-:-:S04]  /*0100*/  LEA R7, R7, R0, 0x8 ;  /* 0x0000000007077211 */ /* 0x008fc800078e40ff */
[C---:B------:R-:W-:Y:S01]  /*0110*/  ISETP.GE.AND P4, PT, R7.reuse, 0x3d40, PT ;  /* 0x00003d400700780c */ /* 0x040fe20003f86270 */
[----:B------:R-:W-:-:S05]  /*0120*/  IMAD.HI R0, R7, 0x66666667, RZ ;  /* 0x6666666707007827 */ /* 0x000fca00078e02ff */
[----:B------:R-:W-:-:S04]  /*0130*/  SHF.R.U32.HI R3, RZ, 0x1f, R0 ;  /* 0x0000001fff037819 */ /* 0x000fc80000011600 */
[----:B------:R-:W-:Y:S02]  /*0140*/  LEA.HI.SX32 R0, R0, R3, 0x19 ;  /* 0x0000000300007211 */ /* 0x000fe400078fcaff */
[----:B------:R-:W-:-:S03]  /*0150*/  CS2R R2, SRZ ;  /* 0x0000000000027805 */ /* 0x000fc6000001ff00 */
[----:B------:R-:W-:-:S04]  /*0160*/  IMAD R13, R0, -0x140, R7 ;  /* 0xfffffec0000d7824 */ /* 0x000fc800078e0207 */
[----:B--2---:R-:W-:-:S05]  /*0170*/  IMAD.WIDE R10, R13, 0x4, R10 ;  /* 0x000000040d0a7825 */ /* 0x004fca00078e020a */
[----:B------:R2:W3:Y:S01]  /*0180*/  @!P4 LDG.E.EL.64 R2, desc[UR8][R10.64] ;  /* 0x000000080a02c981 */ /* 0x0004e2000c2e1b00 */
[----:B----4-:R-:W-:Y:S01]  /*0190*/  IMAD.WIDE R4, R7, 0x4, R4 ;  /* 0x0000000407047825 */ /* 0x010fe200078e0204 */
[----:B------:R-:W-:Y:S02]  /*01a0*/  CS2R R6, SRZ ;  /* 0x0000000000067805 */ /* 0x000fe4000001ff00 */
[----:B------:R-:W-:Y:S01]  /*01b0*/  CS2R R8, SRZ ;  /* 0x0000000000087805 */ /* 0x000fe2000001ff00 */
[----:B------:R-:W-:Y:S01]  /*01c0*/  ULDC.64 UR6, c[0x0][0x208] ;  /* 0x0000820000067ab9 */ /* 0x000fe20000000a00 */
[----:B-----5:R-:W-:Y:S01]  /*01d0*/  IMAD.WIDE R14, R13, 0x4, R14 ;  /* 0x000000040d0e7825 */ /* 0x020fe200078e020e */
[----:B------:R-:W-:Y:S01]  /*01e0*/  USHF.R.U32 UR4, UR4, 0x4, URZ ;  /* 0x0000000404047899 */ /* 0x000fe2000800163f */
[----:B------:R-:W-:-:S03]  /*01f0*/  UMOV UR5, 0x140 ;  /* 0x0000014000057882 */ /* 0x000fc60000000000 */
[----:B------:R-:W-:-:S04]  /*0200*/  ULOP3.LUT UR5, UR5, 0xf, UR4, 0xf8, !UPT ;  /* 0x0000000f05057892 */ /* 0x000fc8000f8ef804 */
[----:B------:R-:W-:Y:S01]  /*0210*/  USHF.L.U32 UR5, UR5, 0x14, URZ ;  /* 0x0000001405057899 */ /* 0x000fe2000800063f */
[----:B------:R-:W-:Y:S01]  /*0220*/  UMOV UR4, URZ ;  /* 0x0000003f00047c82 */ /* 0x000fe20008000000 */
[----:B------:R-:W4:Y:S01]  /*0230*/  @!P4 LDG.E.64 R8, desc[UR6][R4.64] ;  /* 0x000000060408c981 */ /* 0x000f22000c1e1b00 */
[C---:B0-----:R-:W-:Y:S01]  /*0240*/  IMAD.WIDE R16, R13.reuse, 0x4, R16 ;  /* 0x000000040d107825 */ /* 0x041fe200078e0210 */
[----:B--2---:R-:W-:Y:S02]  /*0250*/  CS2R R10, SRZ ;  /* 0x00000000000a7805 */ /* 0x004fe4000001ff00 */
[----:B------:R0:W4:Y:S01]  /*0260*/  @!P4 LDG.E.EL.64 R6, desc[UR8][R14.64] ;  /* 0x000000080e06c981 */ /* 0x000122000c2e1b00 */
[----:B-1----:R-:W-:Y:S01]  /*0270*/  IMAD.WIDE R18, R13, 0x4, R18 ;  /* 0x000000040d127825 */ /* 0x002fe200078e0212 */
[----:B------:R-:W-:-:S04]  /*0280*/  CS2R R12, SRZ ;  /* 0x00000000000c7805 */ /* 0x000fc8000001ff00 */
[----:B------:R-:W2:Y:S04]  /*0290*/  @!P4 LDG.E.EL.64 R10, desc[UR4][R18.64] ;  /* 0x00000004120ac981 */ /* 0x000ea8000c2e1b00 */
[----:B------:R-:W2:Y:S01]  /*02a0*/  @!P4 LDG.E.EL.64 R12, desc[UR4][R16.64] ;  /* 0x00000004100cc981 */ /* 0x000ea2000c2e1b00 */
[----:B0-----:R-:W-:Y:S01]  /*02b0*/  HFMA2.MMA R15, -RZ, RZ, 1.625, 0 ;  /* 0x3e800000ff0f7435 */ /* 0x001fe200000001ff */
[----:B---3--:R-:W-:Y:S01]  /*02c0*/  FADD R2, R2, 9.9999997473787516356e-06 ;  /* 0x3727c5ac02027421 */ /* 0x008fe20000000000 */
[----:B------:R-:W-:-:S03]  /*02d0*/  FADD R3, R3, 9.9999997473787516356e-06 ;  /* 0x3727c5ac03037421 */ /* 0x000fc60000000000 */
[----:B------:R-:W0:Y:S08]  /*02e0*/  MUFU.SQRT R0, R2 ;  /* 0x0000000200007308 */ /* 0x000e300000002000 */
[----:B------:R-:W1:Y:S01]  /*02f0*/  MUFU.SQRT R14, R3 ;  /* 0x00000003000e7308 */ /* 0x000e620000002000 */
[C---:B0-----:R-:W-:Y:S02]  /*0300*/  FSETP.GT.AND P0, PT, |R0|.reuse, 8.50705917302346158658e+37, PT ;  /* 0x7e8000000000780b */ /* 0x041fe40003f04200 */
[----:B------:R-:W-:-:S02]  /*0310*/  FSETP.GEU.AND P2, PT, |R0|, 1.175494350822287508e-38, PT ;  /* 0x008000000000780b */ /* 0x000fc40003f4e200 */
[C---:B-1----:R-:W-:Y:S02]  /*0320*/  FSETP.GT.AND P1, PT, |R14|.reuse, 8.50705917302346158658e+37, PT ;  /* 0x7e8000000e00780b */ /* 0x042fe40003f24200 */
[----:B------:R-:W-:-:S07]  /*0330*/  FSETP.GEU.AND P3, PT, |R14|, 1.175494350822287508e-38, PT ;  /* 0x008000000e00780b */ /* 0x000fce0003f6e200 */
[----:B------:R-:W-:-:S04]  /*0340*/  @P0 FMUL R0, R0, 0.25 ;  /* 0x3e80000000000820 */ /* 0x000fc80000400000 */
[----:B------:R-:W-:Y:S01]  /*0350*/  @!P2 FMUL R0, R0, 16777216 ;  /* 0x4b8000000000a820 */ /* 0x000fe20000400000 */
[----:B------:R-:W-:-:S04]  /*0360*/  @P1 FMUL R14, R14, 0.25 ;  /* 0x3e8000000e0e1820 */ /* 0x000fc80000400000 */
[----:B------:R-:W-:Y:S01]  /*0370*/  @!P3 FMUL R14, R14, 16777216 ;  /* 0x4b8000000e0eb820 */ /* 0x000fe20000400000 */
[----:B------:R-:W0:Y:S01]  /*0380*/  MUFU.RCP R0, R0 ;  /* 0x0000000000007308 */ /* 0x000e220000001000 */
[----:B------:R-:W-:-:S07]  /*0390*/  FSEL R3, R15, 1, P0 ;  /* 0x3f8000000f037808 */ /* 0x000fce0000000000 */
[----:B------:R-:W1:Y:S01]  /*03a0*/  MUFU.RCP R14, R14 ;  /* 0x0000000e000e7308 */ /* 0x000e620000001000 */
[----:B------:R-:W-:Y:S01]  /*03b0*/  FSEL R15, R15, 1, P1 ;  /* 0x3f8000000f0f7808 */ /* 0x000fe20000800000 */
[----:B------:R-:W-:-:S04]  /*03c0*/  @!P2 FMUL R3, R3, 16777216 ;  /* 0x4b8000000303a820 */ /* 0x000fc80000400000 */
[----:B------:R-:W-:Y:S01]  /*03d0*/  @!P3 FMUL R15, R15, 16777216 ;  /* 0x4b8000000f0fb820 */ /* 0x000fe20000400000 */
[----:B----4-:R-:W-:Y:S01]  /*03e0*/  FADD R7, -R7, R9 ;  /* 0x0000000907077221 */ /* 0x010fe20000000100 */
[----:B------:R-:W-:Y:S01]  /*03f0*/  FADD R6, -R6, R8 ;  /* 0x0000000806067221 */ /* 0x000fe20000000100 */
[----:B0-----:R-:W-:-:S04]  /*0400*/  FMUL R3, R0, R3 ;  /* 0x0000000300037220 */ /* 0x001fc80000400000 */
[----:B------:R-:W-:Y:S01]  /*0410*/  FMUL R3, R6, R3 ;  /* 0x0000000306037220 */ /* 0x000fe20000400000 */
[----:B-1----:R-:W-:-:S04]  /*0420*/  FMUL R0, R14, R15 ;  /* 0x0000000f0e007220 */ /* 0x002fc80000400000 */
[----:B------:R-:W-:Y:S01]  /*0430*/  FMUL R0, R7, R0 ;  /* 0x0000000007007220 */ /* 0x000fe20000400000 */
[----:B--2---:R-:W-:-:S03]  /*0440*/  FFMA R10, R3, R12, R10 ;  /* 0x0000000c030a7223 */ /* 0x004fc6000000000a */
[----:B------:R-:W-:Y:S01]  /*0450*/  FFMA R11, R0, R13, R11 ;  /* 0x0000000d000b7223 */ /* 0x000fe2000000000b */
[----:B------:R-:W-:Y:S06]  /*0460*/  @P4 EXIT ;  /* 0x000000000000494d */ /* 0x000fec0003800000 */
[----:B------:R-:W-:Y:S01]  /*0470*/  STG.E.64 desc[UR6][R4.64], R10 ;  /* 0x0000000a04007986 */ /* 0x000fe2000c101b06 */
[----:B------:R-:W-:Y:S05]  /*0480*/  EXIT ;  /* 0x000000000000794d */ /* 0x000fea0003800000 */
.L_x_0:
[----:B------:R-:W-:-:S00]  /*0490*/  BRA `(.L_x_0) ;  /* 0xfffffffc00fc7947 */ /* 0x000fc0000383ffff */
[----:B------:R-:W-:-:S00]  /*04a0*/  NOP ;  /* 0x0000000000007918 */ /* 0x000fc00000000000 */
        /* <DEDUP_REMOVED lines=13> */
.L_x_1:


//--------------------- .nv.global.init           --------------------------
	.section	.nv.global.init,"aw",@progbits
.nv.global.init:
	.type		_$_str,@object
	.size		_$_str,(_$_str_$_2 - _$_str)
_$_str:
        /*0000*/ 	.byte	0x5f, 0x5f, 0x43, 0x55, 0x44, 0x41, 0x5f, 0x46, 0x54, 0x5a, 0x00
	.type		_$_str_$_2,@object
	.size		_$_str_$_2,(.L_1 - _$_str_$_2)
_$_str_$_2:
        /*000b*/ 	.byte	0x5f, 0x5f, 0x43, 0x55, 0x44, 0x41, 0x5f, 0x50, 0x52, 0x45, 0x43, 0x5f, 0x53, 0x51, 0x52, 0x54
        /*001b*/ 	.byte	0x00
.L_1:


//--------------------- .nv.shared.reserved.0     --------------------------
	.section	.nv.shared.reserved.0,"aw",@nobits
	.weak		__nv_reservedSMEM_offset_0_alias
	.size		__nv_reservedSMEM_offset_0_alias, 0, 0
	.other		__nv_reservedSMEM_offset_0_alias,@"STO_CUDA_RESERVED_SHARED STV_DEFAULT"
__nv_reservedSMEM_offset_0_alias:
	.zero		0


//--------------------- .nv.constant0.triton_poi_fused__native_batch_norm_legit_no_training_24 --------------------------
	.section	.nv.constant0.triton_poi_fused__native_batch_norm_legit_no_training_24,"a",@progbits
	.sectionflags	@""
	.align	4
.nv.constant0.triton_poi_fused__native_batch_norm_legit_no_training_24:
	.zero		584


//--------------------- SYMBOLS --------------------------

	.type		.nv.reservedSmem.offset0,@object
	.size		.nv.reservedSmem.offset0,0x4
